//
// Generated by NVIDIA NVVM Compiler
//
// Compiler Build ID: CL-36424714
// Cuda compilation tools, release 13.0, V13.0.88
// Based on NVVM 20.0.0
//

.version 9.0
.target sm_100
.address_size 64

	// .globl	_Z6conv2DPfS_iiS_

.visible .entry _Z6conv2DPfS_iiS_(
	.param .u64 .ptr .align 1 _Z6conv2DPfS_iiS__param_0,
	.param .u64 .ptr .align 1 _Z6conv2DPfS_iiS__param_1,
	.param .u32 _Z6conv2DPfS_iiS__param_2,
	.param .u32 _Z6conv2DPfS_iiS__param_3,
	.param .u64 .ptr .align 1 _Z6conv2DPfS_iiS__param_4
)
{
	.reg .pred 	%p<89>;
	.reg .b32 	%r<166>;
	.reg .b32 	%f<90>;
	.reg .b64 	%rd<70>;

	ld.param.u64 	%rd4, [_Z6conv2DPfS_iiS__param_0];
	ld.param.u64 	%rd5, [_Z6conv2DPfS_iiS__param_1];
	ld.param.u32 	%r87, [_Z6conv2DPfS_iiS__param_2];
	ld.param.u32 	%r88, [_Z6conv2DPfS_iiS__param_3];
	cvta.to.global.u64 	%rd1, %rd5;
	cvta.to.global.u64 	%rd2, %rd4;
	mov.u32 	%r1, %tid.x;
	mov.u32 	%r2, %tid.y;
	neg.s32 	%r3, %r88;
	setp.lt.s32 	%p2, %r88, 0;
	mov.f32 	%f79, 0f00000000;
	@%p2 bra 	$L__BB0_41;
	shl.b32 	%r89, %r88, 1;
	or.b32  	%r4, %r89, 1;
	shl.b32 	%r90, %r88, 4;
	or.b32  	%r5, %r90, 8;
	sub.s32 	%r6, %r2, %r88;
	mad.lo.s32 	%r91, %r87, %r6, %r87;
	add.s32 	%r7, %r1, %r91;
	shl.b32 	%r8, %r87, 3;
	add.s32 	%r92, %r6, 2;
	mad.lo.s32 	%r9, %r87, %r92, %r1;
	add.s32 	%r93, %r6, 3;
	mad.lo.s32 	%r10, %r87, %r93, %r1;
	add.s32 	%r94, %r6, 4;
	mad.lo.s32 	%r11, %r87, %r94, %r1;
	add.s32 	%r95, %r6, 5;
	mad.lo.s32 	%r12, %r87, %r95, %r1;
	add.s32 	%r96, %r6, 6;
	mad.lo.s32 	%r13, %r87, %r96, %r1;
	add.s32 	%r97, %r6, 7;
	mad.lo.s32 	%r14, %r87, %r97, %r1;
	mov.f32 	%f79, 0f00000000;
	mov.u32 	%r143, %r3;
$L__BB0_2:
	setp.lt.u32 	%p3, %r88, 4;
	add.s32 	%r16, %r143, %r1;
	setp.gt.s32 	%p4, %r16, -1;
	setp.lt.s32 	%p5, %r16, %r87;
	and.pred  	%p1, %p4, %p5;
	add.s32 	%r17, %r143, %r88;
	mov.u32 	%r164, %r3;
	@%p3 bra 	$L__BB0_22;
	sub.s32 	%r162, 3, %r88;
	and.b32  	%r98, %r4, -8;
	neg.s32 	%r161, %r98;
	mad.lo.s32 	%r160, %r88, 15, %r143;
	mad.lo.s32 	%r159, %r88, 13, %r143;
	mad.lo.s32 	%r158, %r88, 11, %r143;
	mad.lo.s32 	%r157, %r88, 9, %r143;
	mad.lo.s32 	%r156, %r88, 7, %r143;
	mad.lo.s32 	%r155, %r88, 5, %r143;
	mad.lo.s32 	%r154, %r88, 3, %r143;
	add.s32 	%r151, %r7, %r143;
	add.s32 	%r150, %r9, %r143;
	add.s32 	%r149, %r10, %r143;
	add.s32 	%r148, %r11, %r143;
	add.s32 	%r147, %r12, %r143;
	add.s32 	%r146, %r13, %r143;
	add.s32 	%r145, %r14, %r143;
	mad.lo.s32 	%r99, %r87, %r6, %r1;
	add.s32 	%r144, %r99, %r143;
	mov.u32 	%r152, %r6;
	mov.u32 	%r153, %r17;
$L__BB0_4:
	.pragma "nounroll";
	setp.gt.s32 	%p6, %r152, -1;
	setp.lt.s32 	%p7, %r152, %r87;
	and.pred  	%p8, %p6, %p7;
	and.pred  	%p9, %p1, %p8;
	not.pred 	%p10, %p9;
	@%p10 bra 	$L__BB0_6;
	mul.wide.s32 	%rd6, %r144, 4;
	add.s64 	%rd7, %rd2, %rd6;
	ld.global.f32 	%f39, [%rd7];
	mul.wide.s32 	%rd8, %r153, 4;
	add.s64 	%rd9, %rd1, %rd8;
	ld.global.f32 	%f40, [%rd9];
	fma.rn.f32 	%f79, %f39, %f40, %f79;
$L__BB0_6:
	add.s32 	%r100, %r152, 1;
	setp.gt.s32 	%p11, %r100, -1;
	setp.lt.s32 	%p12, %r100, %r87;
	and.pred  	%p13, %p11, %p12;
	and.pred  	%p14, %p1, %p13;
	not.pred 	%p15, %p14;
	@%p15 bra 	$L__BB0_8;
	mul.wide.s32 	%rd10, %r151, 4;
	add.s64 	%rd11, %rd2, %rd10;
	ld.global.f32 	%f41, [%rd11];
	add.s32 	%r101, %r154, 1;
	mul.wide.s32 	%rd12, %r101, 4;
	add.s64 	%rd13, %rd1, %rd12;
	ld.global.f32 	%f42, [%rd13];
	fma.rn.f32 	%f79, %f41, %f42, %f79;
$L__BB0_8:
	add.s32 	%r102, %r152, 2;
	setp.gt.s32 	%p16, %r102, -1;
	setp.lt.s32 	%p17, %r102, %r87;
	and.pred  	%p18, %p16, %p17;
	and.pred  	%p19, %p1, %p18;
	not.pred 	%p20, %p19;
	@%p20 bra 	$L__BB0_10;
	mul.wide.s32 	%rd14, %r150, 4;
	add.s64 	%rd15, %rd2, %rd14;
	ld.global.f32 	%f43, [%rd15];
	add.s32 	%r103, %r155, 2;
	mul.wide.s32 	%rd16, %r103, 4;
	add.s64 	%rd17, %rd1, %rd16;
	ld.global.f32 	%f44, [%rd17];
	fma.rn.f32 	%f79, %f43, %f44, %f79;
$L__BB0_10:
	add.s32 	%r104, %r152, 3;
	setp.gt.s32 	%p21, %r104, -1;
	setp.lt.s32 	%p22, %r104, %r87;
	and.pred  	%p23, %p21, %p22;
	and.pred  	%p24, %p1, %p23;
	not.pred 	%p25, %p24;
	@%p25 bra 	$L__BB0_12;
	mul.wide.s32 	%rd18, %r149, 4;
	add.s64 	%rd19, %rd2, %rd18;
	ld.global.f32 	%f45, [%rd19];
	add.s32 	%r105, %r156, 3;
	mul.wide.s32 	%rd20, %r105, 4;
	add.s64 	%rd21, %rd1, %rd20;
	ld.global.f32 	%f46, [%rd21];
	fma.rn.f32 	%f79, %f45, %f46, %f79;
$L__BB0_12:
	add.s32 	%r106, %r152, 4;
	setp.gt.s32 	%p26, %r106, -1;
	setp.lt.s32 	%p27, %r106, %r87;
	and.pred  	%p28, %p26, %p27;
	and.pred  	%p29, %p1, %p28;
	not.pred 	%p30, %p29;
	@%p30 bra 	$L__BB0_14;
	mul.wide.s32 	%rd22, %r148, 4;
	add.s64 	%rd23, %rd2, %rd22;
	ld.global.f32 	%f47, [%rd23];
	add.s32 	%r107, %r157, 4;
	mul.wide.s32 	%rd24, %r107, 4;
	add.s64 	%rd25, %rd1, %rd24;
	ld.global.f32 	%f48, [%rd25];
	fma.rn.f32 	%f79, %f47, %f48, %f79;
$L__BB0_14:
	add.s32 	%r108, %r152, 5;
	setp.gt.s32 	%p31, %r108, -1;
	setp.lt.s32 	%p32, %r108, %r87;
	and.pred  	%p33, %p31, %p32;
	and.pred  	%p34, %p1, %p33;
	not.pred 	%p35, %p34;
	@%p35 bra 	$L__BB0_16;
	mul.wide.s32 	%rd26, %r147, 4;
	add.s64 	%rd27, %rd2, %rd26;
	ld.global.f32 	%f49, [%rd27];
	add.s32 	%r109, %r158, 5;
	mul.wide.s32 	%rd28, %r109, 4;
	add.s64 	%rd29, %rd1, %rd28;
	ld.global.f32 	%f50, [%rd29];
	fma.rn.f32 	%f79, %f49, %f50, %f79;
$L__BB0_16:
	add.s32 	%r110, %r152, 6;
	setp.gt.s32 	%p36, %r110, -1;
	setp.lt.s32 	%p37, %r110, %r87;
	and.pred  	%p38, %p36, %p37;
	and.pred  	%p39, %p1, %p38;
	not.pred 	%p40, %p39;
	@%p40 bra 	$L__BB0_18;
	mul.wide.s32 	%rd30, %r146, 4;
	add.s64 	%rd31, %rd2, %rd30;
	ld.global.f32 	%f51, [%rd31];
	add.s32 	%r111, %r159, 6;
	mul.wide.s32 	%rd32, %r111, 4;
	add.s64 	%rd33, %rd1, %rd32;
	ld.global.f32 	%f52, [%rd33];
	fma.rn.f32 	%f79, %f51, %f52, %f79;
$L__BB0_18:
	add.s32 	%r112, %r152, 7;
	setp.gt.s32 	%p41, %r112, -1;
	setp.lt.s32 	%p42, %r112, %r87;
	and.pred  	%p43, %p41, %p42;
	and.pred  	%p44, %p1, %p43;
	not.pred 	%p45, %p44;
	@%p45 bra 	$L__BB0_20;
	mul.wide.s32 	%rd34, %r145, 4;
	add.s64 	%rd35, %rd2, %rd34;
	ld.global.f32 	%f53, [%rd35];
	add.s32 	%r113, %r160, 7;
	mul.wide.s32 	%rd36, %r113, 4;
	add.s64 	%rd37, %rd1, %rd36;
	ld.global.f32 	%f54, [%rd37];
	fma.rn.f32 	%f79, %f53, %f54, %f79;
$L__BB0_20:
	add.s32 	%r162, %r162, 8;
	add.s32 	%r161, %r161, 8;
	add.s32 	%r160, %r160, %r5;
	add.s32 	%r159, %r159, %r5;
	add.s32 	%r158, %r158, %r5;
	add.s32 	%r157, %r157, %r5;
	add.s32 	%r156, %r156, %r5;
	add.s32 	%r155, %r155, %r5;
	add.s32 	%r154, %r154, %r5;
	add.s32 	%r153, %r153, %r5;
	add.s32 	%r152, %r152, 8;
	add.s32 	%r151, %r151, %r8;
	add.s32 	%r150, %r150, %r8;
	add.s32 	%r149, %r149, %r8;
	add.s32 	%r148, %r148, %r8;
	add.s32 	%r147, %r147, %r8;
	add.s32 	%r146, %r146, %r8;
	add.s32 	%r145, %r145, %r8;
	add.s32 	%r144, %r144, %r8;
	setp.ne.s32 	%p46, %r161, 0;
	@%p46 bra 	$L__BB0_4;
	add.s32 	%r164, %r162, -3;
$L__BB0_22:
	shl.b32 	%r114, %r88, 1;
	and.b32  	%r115, %r114, 6;
	setp.lt.u32 	%p47, %r115, 3;
	@%p47 bra 	$L__BB0_32;
	add.s32 	%r75, %r164, %r2;
	setp.gt.s32 	%p48, %r75, -1;
	setp.lt.s32 	%p49, %r75, %r87;
	and.pred  	%p50, %p48, %p49;
	and.pred  	%p52, %p1, %p50;
	not.pred 	%p53, %p52;
	@%p53 bra 	$L__BB0_25;
	mad.lo.s32 	%r116, %r75, %r87, %r16;
	mul.wide.s32 	%rd38, %r116, 4;
	add.s64 	%rd39, %rd2, %rd38;
	ld.global.f32 	%f55, [%rd39];
	add.s32 	%r117, %r164, %r88;
	mad.lo.s32 	%r118, %r117, %r4, %r17;
	mul.wide.s32 	%rd40, %r118, 4;
	add.s64 	%rd41, %rd1, %rd40;
	ld.global.f32 	%f56, [%rd41];
	fma.rn.f32 	%f79, %f55, %f56, %f79;
$L__BB0_25:
	add.s32 	%r76, %r75, 1;
	setp.gt.s32 	%p54, %r76, -1;
	setp.lt.s32 	%p55, %r76, %r87;
	and.pred  	%p56, %p54, %p55;
	and.pred  	%p57, %p1, %p56;
	not.pred 	%p58, %p57;
	@%p58 bra 	$L__BB0_27;
	add.s32 	%r119, %r164, %r88;
	mad.lo.s32 	%r120, %r76, %r87, %r16;
	mul.wide.s32 	%rd42, %r120, 4;
	add.s64 	%rd43, %rd2, %rd42;
	ld.global.f32 	%f57, [%rd43];
	mad.lo.s32 	%r121, %r4, %r119, %r4;
	add.s32 	%r122, %r17, %r121;
	mul.wide.s32 	%rd44, %r122, 4;
	add.s64 	%rd45, %rd1, %rd44;
	ld.global.f32 	%f58, [%rd45];
	fma.rn.f32 	%f79, %f57, %f58, %f79;
$L__BB0_27:
	add.s32 	%r77, %r75, 2;
	setp.gt.s32 	%p59, %r77, -1;
	setp.lt.s32 	%p60, %r77, %r87;
	and.pred  	%p61, %p59, %p60;
	and.pred  	%p62, %p1, %p61;
	not.pred 	%p63, %p62;
	@%p63 bra 	$L__BB0_29;
	add.s32 	%r123, %r164, %r88;
	mad.lo.s32 	%r124, %r77, %r87, %r16;
	mul.wide.s32 	%rd46, %r124, 4;
	add.s64 	%rd47, %rd2, %rd46;
	ld.global.f32 	%f59, [%rd47];
	add.s32 	%r125, %r123, 2;
	mad.lo.s32 	%r126, %r125, %r4, %r17;
	mul.wide.s32 	%rd48, %r126, 4;
	add.s64 	%rd49, %rd1, %rd48;
	ld.global.f32 	%f60, [%rd49];
	fma.rn.f32 	%f79, %f59, %f60, %f79;
$L__BB0_29:
	add.s32 	%r78, %r75, 3;
	setp.gt.s32 	%p64, %r78, -1;
	setp.lt.s32 	%p65, %r78, %r87;
	and.pred  	%p66, %p64, %p65;
	and.pred  	%p67, %p1, %p66;
	not.pred 	%p68, %p67;
	@%p68 bra 	$L__BB0_31;
	add.s32 	%r127, %r164, %r88;
	mad.lo.s32 	%r128, %r78, %r87, %r16;
	mul.wide.s32 	%rd50, %r128, 4;
	add.s64 	%rd51, %rd2, %rd50;
	ld.global.f32 	%f61, [%rd51];
	add.s32 	%r129, %r127, 3;
	mad.lo.s32 	%r130, %r129, %r4, %r17;
	mul.wide.s32 	%rd52, %r130, 4;
	add.s64 	%rd53, %rd1, %rd52;
	ld.global.f32 	%f62, [%rd53];
	fma.rn.f32 	%f79, %f61, %f62, %f79;
$L__BB0_31:
	add.s32 	%r164, %r164, 4;
$L__BB0_32:
	and.b32  	%r131, %r88, 1;
	setp.eq.b32 	%p69, %r131, 1;
	not.pred 	%p70, %p69;
	@%p70 bra 	$L__BB0_38;
	add.s32 	%r81, %r164, %r2;
	setp.gt.s32 	%p71, %r81, -1;
	setp.lt.s32 	%p72, %r81, %r87;
	and.pred  	%p73, %p71, %p72;
	and.pred  	%p75, %p1, %p73;
	not.pred 	%p76, %p75;
	@%p76 bra 	$L__BB0_35;
	mad.lo.s32 	%r132, %r81, %r87, %r16;
	mul.wide.s32 	%rd54, %r132, 4;
	add.s64 	%rd55, %rd2, %rd54;
	ld.global.f32 	%f63, [%rd55];
	add.s32 	%r133, %r164, %r88;
	mad.lo.s32 	%r134, %r133, %r4, %r17;
	mul.wide.s32 	%rd56, %r134, 4;
	add.s64 	%rd57, %rd1, %rd56;
	ld.global.f32 	%f64, [%rd57];
	fma.rn.f32 	%f79, %f63, %f64, %f79;
$L__BB0_35:
	add.s32 	%r82, %r81, 1;
	setp.gt.s32 	%p77, %r82, -1;
	setp.lt.s32 	%p78, %r82, %r87;
	and.pred  	%p79, %p77, %p78;
	and.pred  	%p80, %p1, %p79;
	not.pred 	%p81, %p80;
	@%p81 bra 	$L__BB0_37;
	add.s32 	%r135, %r164, %r88;
	mad.lo.s32 	%r136, %r82, %r87, %r16;
	mul.wide.s32 	%rd58, %r136, 4;
	add.s64 	%rd59, %rd2, %rd58;
	ld.global.f32 	%f65, [%rd59];
	mad.lo.s32 	%r137, %r4, %r135, %r4;
	add.s32 	%r138, %r17, %r137;
	mul.wide.s32 	%rd60, %r138, 4;
	add.s64 	%rd61, %rd1, %rd60;
	ld.global.f32 	%f66, [%rd61];
	fma.rn.f32 	%f79, %f65, %f66, %f79;
$L__BB0_37:
	add.s32 	%r164, %r164, 2;
$L__BB0_38:
	add.s32 	%r85, %r164, %r2;
	setp.gt.s32 	%p82, %r85, -1;
	setp.lt.s32 	%p83, %r85, %r87;
	and.pred  	%p84, %p82, %p83;
	and.pred  	%p86, %p1, %p84;
	not.pred 	%p87, %p86;
	@%p87 bra 	$L__BB0_40;
	mad.lo.s32 	%r139, %r85, %r87, %r16;
	mul.wide.s32 	%rd62, %r139, 4;
	add.s64 	%rd63, %rd2, %rd62;
	ld.global.f32 	%f67, [%rd63];
	add.s32 	%r140, %r164, %r88;
	mad.lo.s32 	%r141, %r140, %r4, %r17;
	mul.wide.s32 	%rd64, %r141, 4;
	add.s64 	%rd65, %rd1, %rd64;
	ld.global.f32 	%f68, [%rd65];
	fma.rn.f32 	%f79, %f67, %f68, %f79;
$L__BB0_40:
	add.s32 	%r86, %r143, 1;
	setp.ne.s32 	%p88, %r143, %r88;
	mov.u32 	%r143, %r86;
	@%p88 bra 	$L__BB0_2;
$L__BB0_41:
	ld.param.u64 	%rd69, [_Z6conv2DPfS_iiS__param_4];
	cvta.to.global.u64 	%rd66, %rd69;
	mad.lo.s32 	%r142, %r87, %r2, %r1;
	mul.wide.s32 	%rd67, %r142, 4;
	add.s64 	%rd68, %rd66, %rd67;
	st.global.f32 	[%rd68], %f79;
	ret;

}


// ===== COMPILED SASS (sm_100) =====

	.target	sm_100

	.elftype	@"ET_EXEC"


//--------------------- .note.nv.tkinfo           --------------------------
	.section	.note.nv.tkinfo,"",@"SHT_NOTE"
	.sectionflags	@"SHF_NOTE_NV_TKINFO"
	.tkinfo
        /*0018*/ 	.word	0x00000002
        /*0030*/ 	.string	""
        /*0030*/ 	.string	"ptxas"
        /*0030*/ 	.string	"Cuda compilation tools, release 13.0, V13.0.88"
        /*0030*/ 	.string	"Build cuda_13.0.r13.0/compiler.36424714_0"
        /*0030*/ 	.string	"-arch sm_100 -m 64 "



//--------------------- .note.nv.cuinfo           --------------------------
	.section	.note.nv.cuinfo,"",@"SHT_NOTE"
	.sectionflags	@"SHF_NOTE_NV_CUINFO"
        /*0018*/ 	.short	0x0002
        /*001a*/ 	.short	0x0064
        /*001c*/ 	.short	0x0082
	.zero		2


//--------------------- .nv.info                  --------------------------
	.section	.nv.info,"",@"SHT_CUDA_INFO"
	.align	4


	//----- nvinfo : EIATTR_REGCOUNT
	.align		4
        /*0000*/ 	.byte	0x04, 0x2f
        /*0002*/ 	.short	(.L_1 - .L_0)
	.align		4
.L_0:
        /*0004*/ 	.word	index@(_Z6conv2DPfS_iiS_)
        /*0008*/ 	.word	0x00000020


	//----- nvinfo : EIATTR_FRAME_SIZE
	.align		4
.L_1:
        /*000c*/ 	.byte	0x04, 0x11
        /*000e*/ 	.short	(.L_3 - .L_2)
	.align		4
.L_2:
        /*0010*/ 	.word	index@(_Z6conv2DPfS_iiS_)
        /*0014*/ 	.word	0x00000000


	//----- nvinfo : EIATTR_MIN_STACK_SIZE
	.align		4
.L_3:
        /*0018*/ 	.byte	0x04, 0x12
        /*001a*/ 	.short	(.L_5 - .L_4)
	.align		4
.L_4:
        /*001c*/ 	.word	index@(_Z6conv2DPfS_iiS_)
        /*0020*/ 	.word	0x00000000
.L_5:


//--------------------- .nv.compat                --------------------------
	.section	.nv.compat,"",@"SHT_CUDA_COMPAT_INFO"
	.align	4
        /*0000*/ 	.byte	0x02, 0x09, 0x00, 0x00, 0x02, 0x02, 0x01, 0x00, 0x02, 0x05, 0x05, 0x00, 0x03, 0x07, 0x01, 0x01
        /*0010*/ 	.byte	0x02, 0x03, 0x00, 0x00, 0x02, 0x06, 0x01, 0x00, 0x04, 0x0b, 0x08, 0x00, 0x09, 0x00, 0x00, 0x00
        /*0020*/ 	.byte	0x00, 0x00, 0x00, 0x00


//--------------------- .nv.info._Z6conv2DPfS_iiS_ --------------------------
	.section	.nv.info._Z6conv2DPfS_iiS_,"",@"SHT_CUDA_INFO"
	.sectionflags	@""
	.align	4


	//----- nvinfo : EIATTR_CUDA_API_VERSION
	.align		4
        /*0000*/ 	.byte	0x04, 0x37
        /*0002*/ 	.short	(.L_7 - .L_6)
.L_6:
        /*0004*/ 	.word	0x00000082


	//----- nvinfo : EIATTR_KPARAM_INFO
	.align		4
.L_7:
        /*0008*/ 	.byte	0x04, 0x17
        /*000a*/ 	.short	(.L_9 - .L_8)
.L_8:
        /*000c*/ 	.word	0x00000000
        /*0010*/ 	.short	0x0004
        /*0012*/ 	.short	0x0018
        /*0014*/ 	.byte	0x00, 0xf5, 0x21, 0x00


	//----- nvinfo : EIATTR_KPARAM_INFO
	.align		4
.L_9:
        /*0018*/ 	.byte	0x04, 0x17
        /*001a*/ 	.short	(.L_11 - .L_10)
.L_10:
        /*001c*/ 	.word	0x00000000
        /*0020*/ 	.short	0x0003
        /*0022*/ 	.short	0x0014
        /*0024*/ 	.byte	0x00, 0xf0, 0x11, 0x00


	//----- nvinfo : EIATTR_KPARAM_INFO
	.align		4
.L_11:
        /*0028*/ 	.byte	0x04, 0x17
        /*002a*/ 	.short	(.L_13 - .L_12)
.L_12:
        /*002c*/ 	.word	0x00000000
        /*0030*/ 	.short	0x0002
        /*0032*/ 	.short	0x0010
        /*0034*/ 	.byte	0x00, 0xf0, 0x11, 0x00


	//----- nvinfo : EIATTR_KPARAM_INFO
	.align		4
.L_13:
        /*0038*/ 	.byte	0x04, 0x17
        /*003a*/ 	.short	(.L_15 - .L_14)
.L_14:
        /*003c*/ 	.word	0x00000000
        /*0040*/ 	.short	0x0001
        /*0042*/ 	.short	0x0008
        /*0044*/ 	.byte	0x00, 0xf5, 0x21, 0x00


	//----- nvinfo : EIATTR_KPARAM_INFO
	.align		4
.L_15:
        /*0048*/ 	.byte	0x04, 0x17
        /*004a*/ 	.short	(.L_17 - .L_16)
.L_16:
        /*004c*/ 	.word	0x00000000
        /*0050*/ 	.short	0x0000
        /*0052*/ 	.short	0x0000
        /*0054*/ 	.byte	0x00, 0xf5, 0x21, 0x00


	//----- nvinfo : EIATTR_SPARSE_MMA_MASK
	.align		4
.L_17:
        /*0058*/ 	.byte	0x03, 0x50
        /*005a*/ 	.short	0x0000


	//----- nvinfo : EIATTR_MAXREG_COUNT
	.align		4
        /*005c*/ 	.byte	0x03, 0x1b
        /*005e*/ 	.short	0x00ff


	//----- nvinfo : EIATTR_MERCURY_ISA_VERSION
	.align		4
        /*0060*/ 	.byte	0x03, 0x5f
        /*0062*/ 	.short	0x0101


	//----- nvinfo : EIATTR_VRC_CTA_INIT_COUNT
	.align		4
        /*0064*/ 	.byte	0x02, 0x4a
	.zero		1
	.zero		1


	//----- nvinfo : EIATTR_EXIT_INSTR_OFFSETS
	.align		4
        /*0068*/ 	.byte	0x04, 0x1c
        /*006a*/ 	.short	(.L_19 - .L_18)


	//   ....[0]....
.L_18:
        /*006c*/ 	.word	0x00001380


	//----- nvinfo : EIATTR_CRS_STACK_SIZE
	.align		4
.L_19:
        /*0070*/ 	.byte	0x04, 0x1e
        /*0072*/ 	.short	(.L_21 - .L_20)
.L_20:
        /*0074*/ 	.word	0x00000000


	//----- nvinfo : EIATTR_CBANK_PARAM_SIZE
	.align		4
.L_21:
        /*0078*/ 	.byte	0x03, 0x19
        /*007a*/ 	.short	0x0020


	//----- nvinfo : EIATTR_PARAM_CBANK
	.align		4
        /*007c*/ 	.byte	0x04, 0x0a
        /*007e*/ 	.short	(.L_23 - .L_22)
	.align		4
.L_22:
        /*0080*/ 	.word	index@(.nv.constant0._Z6conv2DPfS_iiS_)
        /*0084*/ 	.short	0x0380
        /*0086*/ 	.short	0x0020


	//----- nvinfo : EIATTR_SW_WAR
	.align		4
.L_23:
        /*0088*/ 	.byte	0x04, 0x36
        /*008a*/ 	.short	(.L_25 - .L_24)
.L_24:
        /*008c*/ 	.word	0x00000008
.L_25:


//--------------------- .nv.callgraph             --------------------------
	.section	.nv.callgraph,"",@"SHT_CUDA_CALLGRAPH"
	.align	4
	.sectionentsize	8
	.align		4
        /*0000*/ 	.word	0x00000000
	.align		4
        /*0004*/ 	.word	0xffffffff
	.align		4
        /*0008*/ 	.word	0x00000000
	.align		4
        /*000c*/ 	.word	0xfffffffe
	.align		4
        /*0010*/ 	.word	0x00000000
	.align		4
        /*0014*/ 	.word	0xfffffffd
	.align		4
        /*0018*/ 	.word	0x00000000
	.align		4
        /*001c*/ 	.word	0xfffffffc


//--------------------- .text._Z6conv2DPfS_iiS_   --------------------------
	.section	.text._Z6conv2DPfS_iiS_,"ax",@progbits
	.align	128
        .global         _Z6conv2DPfS_iiS_
        .type           _Z6conv2DPfS_iiS_,@function
        .size           _Z6conv2DPfS_iiS_,(.L_x_9 - _Z6conv2DPfS_iiS_)
        .other          _Z6conv2DPfS_iiS_,@"STO_CUDA_ENTRY STV_DEFAULT"
_Z6conv2DPfS_iiS_:
.text._Z6conv2DPfS_iiS_:
[----:B------:R-:W-:Y:S01]  /*0000*/  LDC R1, c[0x0][0x37c] ;  /* 0x0000df00ff017b82 */ /* 0x000fe20000000800 */
[----:B------:R-:W0:Y:S01]  /*0010*/  LDCU UR4, c[0x0][0x394] ;  /* 0x00007280ff0477ac */ /* 0x000e220008000800 */
[----:B------:R-:W-:Y:S01]  /*0020*/  HFMA2 R3, -RZ, RZ, 0, 0 ;  /* 0x00000000ff037431 */ /* 0x000fe200000001ff */
[----:B------:R-:W1:Y:S01]  /*0030*/  LDCU.64 UR16, c[0x0][0x358] ;  /* 0x00006b00ff1077ac */ /* 0x000e620008000a00 */
[----:B0-----:R-:W-:-:S09]  /*0040*/  UISETP.GE.AND UP0, UPT, UR4, URZ, UPT ;  /* 0x000000ff0400728c */ /* 0x001fd2000bf06270 */
[----:B-1----:R-:W-:Y:S05]  /*0050*/  BRA.U !UP0, `(.L_x_0) ;  /* 0x0000001108ac7547 */ /* 0x002fea000b800000 */
[----:B------:R-:W-:Y:S01]  /*0060*/  IMAD.MOV.U32 R3, RZ, RZ, RZ ;  /* 0x000000ffff037224 */ /* 0x000fe200078e00ff */
[----:B------:R-:W-:Y:S02]  /*0070*/  UIADD3 UR5, UPT, UPT, -UR4, URZ, URZ ;  /* 0x000000ff04057290 */ /* 0x000fe4000fffe1ff */
[----:B------:R-:W-:-:S12]  /*0080*/  ULEA UR4, UR4, 0x8, 0x4 ;  /* 0x0000000804047891 */ /* 0x000fd8000f8e20ff */
.L_x_7:
[----:B------:R-:W0:Y:S01]  /*0090*/  S2R R7, SR_TID.X ;  /* 0x0000000000077919 */ /* 0x000e220000002100 */
[----:B------:R-:W1:Y:S01]  /*00a0*/  LDCU.64 UR6, c[0x0][0x390] ;  /* 0x00007200ff0677ac */ /* 0x000e620008000a00 */
[----:B------:R-:W2:Y:S01]  /*00b0*/  LDCU UR12, c[0x0][0x394] ;  /* 0x00007280ff0c77ac */ /* 0x000ea20008000800 */
[----:B-1----:R-:W-:Y:S01]  /*00c0*/  UISETP.GE.U32.AND UP0, UPT, UR7, 0x4, UPT ;  /* 0x000000040700788c */ /* 0x002fe2000bf06070 */
[----:B------:R-:W-:Y:S01]  /*00d0*/  IMAD.U32 R24, RZ, RZ, UR6 ;  /* 0x00000006ff187e24 */ /* 0x000fe2000f8e00ff */
[----:B------:R-:W-:Y:S02]  /*00e0*/  UIADD3 UR15, UPT, UPT, UR5, UR7, URZ ;  /* 0x00000007050f7290 */ /* 0x000fe4000fffe0ff */
[----:B--2---:R-:W-:-:S06]  /*00f0*/  UIADD3 UR6, UPT, UPT, -UR12, URZ, URZ ;  /* 0x000000ff0c067290 */ /* 0x004fcc000fffe1ff */
[----:B------:R-:W-:Y:S02]  /*0100*/  MOV R21, UR6 ;  /* 0x0000000600157c02 */ /* 0x000fe40008000f00 */
[----:B0-----:R-:W-:-:S04]  /*0110*/  IADD3 R5, PT, PT, R7, UR5, RZ ;  /* 0x0000000507057c10 */ /* 0x001fc8000fffe0ff */
[----:B------:R-:W-:-:S04]  /*0120*/  ISETP.GE.AND P0, PT, R5, R24, PT ;  /* 0x000000180500720c */ /* 0x000fc80003f06270 */
[----:B------:R-:W-:Y:S01]  /*0130*/  ISETP.GT.AND P0, PT, R5, -0x1, !P0 ;  /* 0xffffffff0500780c */ /* 0x000fe20004704270 */
[----:B------:R-:W-:-:S12]  /*0140*/  BRA.U !UP0, `(.L_x_1) ;  /* 0x00000009088c7547 */ /* 0x000fd8000b800000 */
[----:B------:R-:W0:Y:S01]  /*0150*/  S2R R2, SR_TID.Y ;  /* 0x0000000000027919 */ /* 0x000e220000002200 */
[----:B------:R-:W1:Y:S01]  /*0160*/  LDC R0, c[0x0][0x390] ;  /* 0x0000e400ff007b82 */ /* 0x000e620000000800 */
[----:B------:R-:W-:Y:S02]  /*0170*/  ULEA UR6, UR12, 0x1, 0x1 ;  /* 0x000000010c067891 */ /* 0x000fe4000f8e08ff */
[----:B------:R-:W-:Y:S02]  /*0180*/  UIADD3 UR8, UPT, UPT, -UR7, 0x3, URZ ;  /* 0x0000000307087890 */ /* 0x000fe4000fffe1ff */
[----:B------:R-:W-:Y:S02]  /*0190*/  UIMAD UR9, UR7, 0xf, UR5 ;  /* 0x0000000f070978a4 */ /* 0x000fe4000f8e0205 */
[----:B------:R-:W-:Y:S02]  /*01a0*/  UIMAD UR10, UR7, 0xd, UR5 ;  /* 0x0000000d070a78a4 */ /* 0x000fe4000f8e0205 */
[----:B------:R-:W-:-:S02]  /*01b0*/  UIMAD UR11, UR7, 0xb, UR5 ;  /* 0x0000000b070b78a4 */ /* 0x000fc4000f8e0205 */
[----:B------:R-:W-:Y:S01]  /*01c0*/  UIMAD UR13, UR7, 0x7, UR5 ;  /* 0x00000007070d78a4 */ /* 0x000fe2000f8e0205 */
[----:B------:R-:W-:Y:S01]  /*01d0*/  IMAD.U32 R5, RZ, RZ, UR9 ;  /* 0x00000009ff057e24 */ /* 0x000fe2000f8e00ff */
[----:B------:R-:W-:Y:S01]  /*01e0*/  UIMAD UR14, UR7, 0x5, UR5 ;  /* 0x00000005070e78a4 */ /* 0x000fe2000f8e0205 */
[----:B------:R-:W-:Y:S01]  /*01f0*/  MOV R6, UR10 ;  /* 0x0000000a00067c02 */ /* 0x000fe20008000f00 */
[----:B------:R-:W-:Y:S02]  /*0200*/  ULOP3.LUT UR6, UR6, 0xfffffff8, URZ, 0xc0, !UPT ;  /* 0xfffffff806067892 */ /* 0x000fe4000f8ec0ff */
[----:B------:R-:W-:Y:S02]  /*0210*/  IMAD.U32 R9, RZ, RZ, UR13 ;  /* 0x0000000dff097e24 */ /* 0x000fe4000f8e00ff */
[----:B------:R-:W-:Y:S01]  /*0220*/  MOV R10, UR14 ;  /* 0x0000000e000a7c02 */ /* 0x000fe20008000f00 */
[----:B------:R-:W-:Y:S01]  /*0230*/  UIADD3 UR6, UPT, UPT, -UR6, URZ, URZ ;  /* 0x000000ff06067290 */ /* 0x000fe2000fffe1ff */
[----:B0-----:R-:W-:Y:S01]  /*0240*/  VIADD R2, R2, -UR12 ;  /* 0x8000000c02027c36 */ /* 0x001fe20008000000 */
[----:B------:R-:W-:-:S02]  /*0250*/  UIMAD UR12, UR7, 0x9, UR5 ;  /* 0x00000009070c78a4 */ /* 0x000fc4000f8e0205 */
[----:B------:R-:W-:Y:S01]  /*0260*/  UIMAD UR7, UR7, 0x3, UR5 ;  /* 0x00000003070778a4 */ /* 0x000fe2000f8e0205 */
[C-C-:B------:R-:W-:Y:S01]  /*0270*/  IMAD R12, R2.reuse, R24, R7.reuse ;  /* 0x00000018020c7224 */ /* 0x140fe200078e0207 */
[C---:B------:R-:W-:Y:S01]  /*0280*/  IADD3 R18, PT, PT, R2.reuse, 0x2, RZ ;  /* 0x0000000202127810 */ /* 0x040fe20007ffe0ff */
[----:B------:R-:W0:Y:S01]  /*0290*/  LDC R24, c[0x0][0x390] ;  /* 0x0000e400ff187b82 */ /* 0x000e220000000800 */
[C---:B------:R-:W-:Y:S01]  /*02a0*/  IADD3 R20, PT, PT, R2.reuse, 0x4, RZ ;  /* 0x0000000402147810 */ /* 0x040fe20007ffe0ff */
[CC--:B-1----:R-:W-:Y:S01]  /*02b0*/  IMAD R4, R2.reuse, R0.reuse, R0 ;  /* 0x0000000002047224 */ /* 0x0c2fe200078e0200 */
[C---:B------:R-:W-:Y:S01]  /*02c0*/  IADD3 R23, PT, PT, R2.reuse, 0x6, RZ ;  /* 0x0000000602177810 */ /* 0x040fe20007ffe0ff */
[C---:B------:R-:W-:Y:S01]  /*02d0*/  VIADD R19, R2.reuse, 0x3 ;  /* 0x0000000302137836 */ /* 0x040fe20000000000 */
[----:B------:R-:W-:Y:S01]  /*02e0*/  MOV R8, UR12 ;  /* 0x0000000c00087c02 */ /* 0x000fe20008000f00 */
[----:B------:R-:W-:Y:S01]  /*02f0*/  VIADD R21, R2, 0x5 ;  /* 0x0000000502157836 */ /* 0x000fe20000000000 */
[----:B------:R-:W-:Y:S01]  /*0300*/  IADD3 R13, PT, PT, R4, R7, RZ ;  /* 0x00000007040d7210 */ /* 0x000fe20007ffe0ff */
[----:B------:R-:W-:Y:S01]  /*0310*/  VIADD R25, R2, 0x7 ;  /* 0x0000000702197836 */ /* 0x000fe20000000000 */
[----:B------:R-:W-:Y:S01]  /*0320*/  MOV R4, UR8 ;  /* 0x0000000800047c02 */ /* 0x000fe20008000f00 */
[-CC-:B------:R-:W-:Y:S01]  /*0330*/  IMAD R18, R18, R0.reuse, R7.reuse ;  /* 0x0000000012127224 */ /* 0x180fe200078e0207 */
[----:B------:R-:W-:Y:S01]  /*0340*/  IADD3 R12, PT, PT, R12, UR5, RZ ;  /* 0x000000050c0c7c10 */ /* 0x000fe2000fffe0ff */
[----:B------:R-:W-:-:S02]  /*0350*/  IMAD R20, R20, R0, R7 ;  /* 0x0000000014147224 */ /* 0x000fc400078e0207 */
[-CC-:B------:R-:W-:Y:S01]  /*0360*/  IMAD R23, R23, R0.reuse, R7.reuse ;  /* 0x0000000017177224 */ /* 0x180fe200078e0207 */
[----:B------:R-:W-:Y:S01]  /*0370*/  IADD3 R18, PT, PT, R18, UR5, RZ ;  /* 0x0000000512127c10 */ /* 0x000fe2000fffe0ff */
[-CC-:B------:R-:W-:Y:S01]  /*0380*/  IMAD R19, R19, R0.reuse, R7.reuse ;  /* 0x0000000013137224 */ /* 0x180fe200078e0207 */
[----:B------:R-:W-:Y:S01]  /*0390*/  IADD3 R20, PT, PT, R20, UR5, RZ ;  /* 0x0000000514147c10 */ /* 0x000fe2000fffe0ff */
[-CC-:B------:R-:W-:Y:S01]  /*03a0*/  IMAD R21, R21, R0.reuse, R7.reuse ;  /* 0x0000000015157224 */ /* 0x180fe200078e0207 */
[----:B------:R-:W-:Y:S01]  /*03b0*/  IADD3 R23, PT, PT, R23, UR5, RZ ;  /* 0x0000000517177c10 */ /* 0x000fe2000fffe0ff */
[----:B------:R-:W-:Y:S02]  /*03c0*/  IMAD R25, R25, R0, R7 ;  /* 0x0000000019197224 */ /* 0x000fe400078e0207 */
[----:B------:R-:W-:Y:S02]  /*03d0*/  IMAD.U32 R0, RZ, RZ, UR15 ;  /* 0x0000000fff007e24 */ /* 0x000fe4000f8e00ff */
[----:B------:R-:W-:-:S02]  /*03e0*/  IMAD.U32 R7, RZ, RZ, UR11 ;  /* 0x0000000bff077e24 */ /* 0x000fc4000f8e00ff */
[----:B------:R-:W-:Y:S02]  /*03f0*/  IMAD.U32 R11, RZ, RZ, UR7 ;  /* 0x00000007ff0b7e24 */ /* 0x000fe4000f8e00ff */
[----:B------:R-:W-:Y:S02]  /*0400*/  VIADD R13, R13, UR5 ;  /* 0x000000050d0d7c36 */ /* 0x000fe40008000000 */
[----:B------:R-:W-:Y:S02]  /*0410*/  VIADD R19, R19, UR5 ;  /* 0x0000000513137c36 */ /* 0x000fe40008000000 */
[----:B------:R-:W-:Y:S02]  /*0420*/  VIADD R21, R21, UR5 ;  /* 0x0000000515157c36 */ /* 0x000fe40008000000 */
[----:B------:R-:W-:-:S07]  /*0430*/  VIADD R25, R25, UR5 ;  /* 0x0000000519197c36 */ /* 0x000fce0008000000 */
.L_x_2:
[----:B------:R-:W1:Y:S01]  /*0440*/  LDC.64 R14, c[0x0][0x380] ;  /* 0x0000e000ff0e7b82 */ /* 0x000e620000000a00 */
[CC--:B0-----:R-:W-:Y:S02]  /*0450*/  ISETP.GE.AND P1, PT, R2.reuse, R24.reuse, PT ;  /* 0x000000180200720c */ /* 0x0c1fe40003f26270 */
[C---:B------:R-:W-:Y:S02]  /*0460*/  IADD3 R27, PT, PT, R2.reuse, 0x1, RZ ;  /* 0x00000001021b7810 */ /* 0x040fe40007ffe0ff */
[----:B------:R-:W-:Y:S02]  /*0470*/  ISETP.GT.AND P1, PT, R2, -0x1, !P1 ;  /* 0xffffffff0200780c */ /* 0x000fe40004f24270 */
[C---:B------:R-:W-:Y:S01]  /*0480*/  ISETP.GE.AND P2, PT, R27.reuse, R24, PT ;  /* 0x000000181b00720c */ /* 0x040fe20003f46270 */
[----:B------:R-:W0:Y:S01]  /*0490*/  LDC.64 R16, c[0x0][0x388] ;  /* 0x0000e200ff107b82 */ /* 0x000e220000000a00 */
[----:B------:R-:W-:Y:S02]  /*04a0*/  PLOP3.LUT P1, PT, P0, P1, PT, 0x80, 0x8 ;  /* 0x000000000008781c */ /* 0x000fe40000723070 */
[----:B------:R-:W-:-:S04]  /*04b0*/  ISETP.GT.AND P2, PT, R27, -0x1, !P2 ;  /* 0xffffffff1b00780c */ /* 0x000fc80005744270 */
[----:B------:R-:W-:-:S07]  /*04c0*/  PLOP3.LUT P2, PT, P0, P2, PT, 0x80, 0x8 ;  /* 0x000000000008781c */ /* 0x000fce0000745070 */
[----:B-1----:R-:W-:Y:S02]  /*04d0*/  @P1 IMAD.WIDE R28, R12, 0x4, R14 ;  /* 0x000000040c1c1825 */ /* 0x002fe400078e020e */
[----:B------:R-:W1:Y:S03]  /*04e0*/  LDC.64 R14, c[0x0][0x388] ;  /* 0x0000e200ff0e7b82 */ /* 0x000e660000000a00 */
[----:B------:R2:W3:Y:S01]  /*04f0*/  @P1 LDG.E R22, desc[UR16][R28.64] ;  /* 0x000000101c161981 */ /* 0x0004e2000c1e1900 */
[----:B0-----:R-:W-:-:S04]  /*0500*/  @P1 IMAD.WIDE R26, R0, 0x4, R16 ;  /* 0x00000004001a1825 */ /* 0x001fc800078e0210 */
[----:B------:R-:W-:Y:S02]  /*0510*/  @P2 VIADD R17, R11, 0x1 ;  /* 0x000000010b112836 */ /* 0x000fe40000000000 */
[----:B------:R-:W3:Y:S02]  /*0520*/  @P1 LDG.E R26, desc[UR16][R26.64] ;  /* 0x000000101a1a1981 */ /* 0x000ee4000c1e1900 */
[----:B-1----:R-:W-:Y:S02]  /*0530*/  @P2 IMAD.WIDE R16, R17, 0x4, R14 ;  /* 0x0000000411102825 */ /* 0x002fe400078e020e */
[----:B------:R-:W0:Y:S04]  /*0540*/  LDC.64 R14, c[0x0][0x380] ;  /* 0x0000e000ff0e7b82 */ /* 0x000e280000000a00 */
[----:B------:R-:W4:Y:S01]  /*0550*/  @P2 LDG.E R16, desc[UR16][R16.64] ;  /* 0x0000001010102981 */ /* 0x000f22000c1e1900 */
[----:B0-----:R-:W-:-:S06]  /*0560*/  @P2 IMAD.WIDE R14, R13, 0x4, R14 ;  /* 0x000000040d0e2825 */ /* 0x001fcc00078e020e */
[----:B------:R0:W4:Y:S01]  /*0570*/  @P2 LDG.E R14, desc[UR16][R14.64] ;  /* 0x000000100e0e2981 */ /* 0x000122000c1e1900 */
[C---:B--2---:R-:W-:Y:S02]  /*0580*/  IADD3 R29, PT, PT, R2.reuse, 0x2, RZ ;  /* 0x00000002021d7810 */ /* 0x044fe40007ffe0ff */
[----:B0-----:R-:W-:Y:S01]  /*0590*/  IADD3 R15, PT, PT, R2, 0x3, RZ ;  /* 0x00000003020f7810 */ /* 0x001fe20007ffe0ff */
[----:B---3--:R-:W-:Y:S01]  /*05a0*/  @P1 FFMA R3, R22, R26, R3 ;  /* 0x0000001a16031223 */ /* 0x008fe20000000003 */
[C---:B------:R-:W-:Y:S01]  /*05b0*/  ISETP.GE.AND P1, PT, R29.reuse, R24, PT ;  /* 0x000000181d00720c */ /* 0x040fe20003f26270 */
[----:B------:R-:W0:Y:S03]  /*05c0*/  LDC.64 R26, c[0x0][0x388] ;  /* 0x0000e200ff1a7b82 */ /* 0x000e260000000a00 */
[----:B------:R-:W-:-:S04]  /*05d0*/  ISETP.GT.AND P1, PT, R29, -0x1, !P1 ;  /* 0xffffffff1d00780c */ /* 0x000fc80004f24270 */
[----:B------:R-:W-:-:S13]  /*05e0*/  PLOP3.LUT P1, PT, P0, P1, PT, 0x80, 0x8 ;  /* 0x000000000008781c */ /* 0x000fda0000723070 */
[----:B------:R-:W-:-:S04]  /*05f0*/  @P1 VIADD R29, R10, 0x2 ;  /* 0x000000020a1d1836 */ /* 0x000fc80000000000 */
[----:B0-----:R-:W-:-:S05]  /*0600*/  @P1 IMAD.WIDE R28, R29, 0x4, R26 ;  /* 0x000000041d1c1825 */ /* 0x001fca00078e021a */
[----:B------:R0:W2:Y:S01]  /*0610*/  @P1 LDG.E R22, desc[UR16][R28.64] ;  /* 0x000000101c161981 */ /* 0x0000a2000c1e1900 */
[----:B----4-:R-:W-:Y:S01]  /*0620*/  @P2 FFMA R3, R14, R16, R3 ;  /* 0x000000100e032223 */ /* 0x010fe20000000003 */
[C---:B------:R-:W-:Y:S01]  /*0630*/  ISETP.GE.AND P2, PT, R15.reuse, R24, PT ;  /* 0x000000180f00720c */ /* 0x040fe20003f46270 */
[----:B------:R-:W1:Y:S03]  /*0640*/  LDC.64 R16, c[0x0][0x380] ;  /* 0x0000e000ff107b82 */ /* 0x000e660000000a00 */
[----:B------:R-:W-:-:S05]  /*0650*/  ISETP.GT.AND P2, PT, R15, -0x1, !P2 ;  /* 0xffffffff0f00780c */ /* 0x000fca0005744270 */
[----:B------:R-:W3:Y:S01]  /*0660*/  LDC.64 R14, c[0x0][0x388] ;  /* 0x0000e200ff0e7b82 */ /* 0x000ee20000000a00 */
[----:B------:R-:W-:Y:S01]  /*0670*/  PLOP3.LUT P2, PT, P0, P2, PT, 0x80, 0x8 ;  /* 0x000000000008781c */ /* 0x000fe20000745070 */
[----:B-1----:R-:W-:-:S12]  /*0680*/  @P1 IMAD.WIDE R26, R18, 0x4, R16 ;  /* 0x00000004121a1825 */ /* 0x002fd800078e0210 */
[----:B------:R-:W-:Y:S01]  /*0690*/  @P2 VIADD R17, R9, 0x3 ;  /* 0x0000000309112836 */ /* 0x000fe20000000000 */
[----:B------:R-:W2:Y:S03]  /*06a0*/  @P1 LDG.E R26, desc[UR16][R26.64] ;  /* 0x000000101a1a1981 */ /* 0x000ea6000c1e1900 */
[----:B---3--:R-:W-:Y:S02]  /*06b0*/  @P2 IMAD.WIDE R16, R17, 0x4, R14 ;  /* 0x0000000411102825 */ /* 0x008fe400078e020e */
[----:B------:R-:W1:Y:S04]  /*06c0*/  LDC.64 R14, c[0x0][0x380] ;  /* 0x0000e000ff0e7b82 */ /* 0x000e680000000a00 */
[----:B------:R-:W3:Y:S01]  /*06d0*/  @P2 LDG.E R16, desc[UR16][R16.64] ;  /* 0x0000001010102981 */ /* 0x000ee2000c1e1900 */
[----:B-1----:R-:W-:-:S06]  /*06e0*/  @P2 IMAD.WIDE R14, R19, 0x4, R14 ;  /* 0x00000004130e2825 */ /* 0x002fcc00078e020e */
[----:B------:R1:W3:Y:S01]  /*06f0*/  @P2 LDG.E R14, desc[UR16][R14.64] ;  /* 0x000000100e0e2981 */ /* 0x0002e2000c1e1900 */
[C---:B0-----:R-:W-:Y:S02]  /*0700*/  IADD3 R29, PT, PT, R2.reuse, 0x4, RZ ;  /* 0x00000004021d7810 */ /* 0x041fe40007ffe0ff */
[----:B-1----:R-:W-:Y:S01]  /*0710*/  IADD3 R15, PT, PT, R2, 0x5, RZ ;  /* 0x00000005020f7810 */ /* 0x002fe20007ffe0ff */
[----:B--2---:R-:W-:Y:S01]  /*0720*/  @P1 FFMA R3, R26, R22, R3 ;  /* 0x000000161a031223 */ /* 0x004fe20000000003 */
[C---:B------:R-:W-:Y:S01]  /*0730*/  ISETP.GE.AND P1, PT, R29.reuse, R24, PT ;  /* 0x000000181d00720c */ /* 0x040fe20003f26270 */
[----:B------:R-:W0:Y:S03]  /*0740*/  LDC.64 R26, c[0x0][0x388] ;  /* 0x0000e200ff1a7b82 */ /* 0x000e260000000a00 */
[----:B------:R-:W-:-:S04]  /*0750*/  ISETP.GT.AND P1, PT, R29, -0x1, !P1 ;  /* 0xffffffff1d00780c */ /* 0x000fc80004f24270 */
[----:B------:R-:W-:Y:S01]  /*0760*/  PLOP3.LUT P1, PT, P0, P1, PT, 0x80, 0x8 ;  /* 0x000000000008781c */ /* 0x000fe20000723070 */
[----:B---3--:R-:W-:Y:S01]  /*0770*/  @P2 FFMA R3, R14, R16, R3 ;  /* 0x000000100e032223 */ /* 0x008fe20000000003 */
[C---:B------:R-:W-:Y:S01]  /*0780*/  ISETP.GE.AND P2, PT, R15.reuse, R24, PT ;  /* 0x000000180f00720c */ /* 0x040fe20003f46270 */
[----:B------:R-:W1:Y:S03]  /*0790*/  LDC.64 R16, c[0x0][0x380] ;  /* 0x0000e000ff107b82 */ /* 0x000e660000000a00 */
[----:B------:R-:W-:-:S05]  /*07a0*/  ISETP.GT.AND P2, PT, R15, -0x1, !P2 ;  /* 0xffffffff0f00780c */ /* 0x000fca0005744270 */
[----:B------:R-:W2:Y:S01]  /*07b0*/  LDC.64 R14, c[0x0][0x388] ;  /* 0x0000e200ff0e7b82 */ /* 0x000ea20000000a00 */
[----:B------:R-:W-:Y:S01]  /*07c0*/  PLOP3.LUT P2, PT, P0, P2, PT, 0x80, 0x8 ;  /* 0x000000000008781c */ /* 0x000fe20000745070 */
[----:B------:R-:W-:-:S04]  /*07d0*/  @P1 VIADD R29, R8, 0x4 ;  /* 0x00000004081d1836 */ /* 0x000fc80000000000 */
[----:B0-----:R-:W-:-:S05]  /*07e0*/  @P1 IMAD.WIDE R28, R29, 0x4, R26 ;  /* 0x000000041d1c1825 */ /* 0x001fca00078e021a */
[----:B------:R0:W3:Y:S01]  /*07f0*/  @P1 LDG.E R22, desc[UR16][R28.64] ;  /* 0x000000101c161981 */ /* 0x0000e2000c1e1900 */
[----:B-1----:R-:W-:-:S04]  /*0800*/  @P1 IMAD.WIDE R26, R20, 0x4, R16 ;  /* 0x00000004141a1825 */ /* 0x002fc800078e0210 */
[----:B------:R-:W-:Y:S02]  /*0810*/  @P2 VIADD R17, R7, 0x5 ;  /* 0x0000000507112836 */ /* 0x000fe40000000000 */
[----:B------:R-:W3:Y:S02]  /*0820*/  @P1 LDG.E R26, desc[UR16][R26.64] ;  /* 0x000000101a1a1981 */ /* 0x000ee4000c1e1900 */
[----:B--2---:R-:W-:Y:S02]  /*0830*/  @P2 IMAD.WIDE R16, R17, 0x4, R14 ;  /* 0x0000000411102825 */ /* 0x004fe400078e020e */
[----:B------:R-:W0:Y:S04]  /*0840*/  LDC.64 R14, c[0x0][0x380] ;  /* 0x0000e000ff0e7b82 */ /* 0x000e280000000a00 */
[----:B------:R1:W2:Y:S01]  /*0850*/  @P2 LDG.E R16, desc[UR16][R16.64] ;  /* 0x0000001010102981 */ /* 0x0002a2000c1e1900 */
[----:B0-----:R-:W-:-:S06]  /*0860*/  @P2 IMAD.WIDE R28, R21, 0x4, R14 ;  /* 0x00000004151c2825 */ /* 0x001fcc00078e020e */
[----:B------:R-:W2:Y:S01]  /*0870*/  @P2 LDG.E R28, desc[UR16][R28.64] ;  /* 0x000000101c1c2981 */ /* 0x000ea2000c1e1900 */
[C---:B------:R-:W-:Y:S01]  /*0880*/  IADD3 R15, PT, PT, R2.reuse, 0x6, RZ ;  /* 0x00000006020f7810 */ /* 0x040fe20007ffe0ff */
[----:B-1----:R-:W-:Y:S02]  /*0890*/  VIADD R17, R2, 0x7 ;  /* 0x0000000702117836 */ /* 0x002fe40000000000 */
[----:B---3--:R-:W-:Y:S01]  /*08a0*/  @P1 FFMA R3, R26, R22, R3 ;  /* 0x000000161a031223 */ /* 0x008fe20000000003 */
[----:B------:R-:W-:-:S04]  /*08b0*/  ISETP.GE.AND P1, PT, R15, R24, PT ;  /* 0x000000180f00720c */ /* 0x000fc80003f26270 */
[----:B------:R-:W-:Y:S02]  /*08c0*/  ISETP.GT.AND P1, PT, R15, -0x1, !P1 ;  /* 0xffffffff0f00780c */ /* 0x000fe40004f24270 */
[----:B------:R-:W0:Y:S02]  /*08d0*/  LDC.64 R14, c[0x0][0x388] ;  /* 0x0000e200ff0e7b82 */ /* 0x000e240000000a00 */
[----:B------:R-:W-:-:S13]  /*08e0*/  PLOP3.LUT P1, PT, P0, P1, PT, 0x80, 0x8 ;  /* 0x000000000008781c */ /* 0x000fda0000723070 */
[----:B------:R-:W-:Y:S01]  /*08f0*/  @P1 IADD3 R27, PT, PT, R6, 0x6, RZ ;  /* 0x00000006061b1810 */ /* 0x000fe20007ffe0ff */
[----:B--2---:R-:W-:-:S04]  /*0900*/  @P2 FFMA R3, R28, R16, R3 ;  /* 0x000000101c032223 */ /* 0x004fc80000000003 */
[----:B0-----:R-:W-:Y:S01]  /*0910*/  @P1 IMAD.WIDE R28, R27, 0x4, R14 ;  /* 0x000000041b1c1825 */ /* 0x001fe200078e020e */
[C---:B------:R-:W-:Y:S01]  /*0920*/  ISETP.GE.AND P2, PT, R17.reuse, R24, PT ;  /* 0x000000181100720c */ /* 0x040fe20003f46270 */
[----:B------:R-:W0:Y:S03]  /*0930*/  LDC.64 R14, c[0x0][0x380] ;  /* 0x0000e000ff0e7b82 */ /* 0x000e260000000a00 */
[----:B------:R-:W-:Y:S01]  /*0940*/  ISETP.GT.AND P2, PT, R17, -0x1, !P2 ;  /* 0xffffffff1100780c */ /* 0x000fe20005744270 */
[----:B------:R-:W2:Y:S04]  /*0950*/  @P1 LDG.E R22, desc[UR16][R28.64] ;  /* 0x000000101c161981 */ /* 0x000ea8000c1e1900 */
[----:B------:R-:W1:Y:S01]  /*0960*/  LDC.64 R16, c[0x0][0x388] ;  /* 0x0000e200ff107b82 */ /* 0x000e620000000a00 */
[----:B------:R-:W-:Y:S01]  /*0970*/  PLOP3.LUT P2, PT, P0, P2, PT, 0x80, 0x8 ;  /* 0x000000000008781c */ /* 0x000fe20000745070 */
[----:B0-----:R-:W-:-:S12]  /*0980*/  @P1 IMAD.WIDE R26, R23, 0x4, R14 ;  /* 0x00000004171a1825 */ /* 0x001fd800078e020e */
[----:B------:R-:W-:Y:S01]  /*0990*/  @P2 IADD3 R15, PT, PT, R5, 0x7, RZ ;  /* 0x00000007050f2810 */ /* 0x000fe20007ffe0ff */
[----:B------:R-:W2:Y:S04]  /*09a0*/  @P1 LDG.E R26, desc[UR16][R26.64] ;  /* 0x000000101a1a1981 */ /* 0x000ea8000c1e1900 */
[----:B-1----:R-:W-:Y:S02]  /*09b0*/  @P2 IMAD.WIDE R16, R15, 0x4, R16 ;  /* 0x000000040f102825 */ /* 0x002fe400078e0210 */
[----:B------:R-:W0:Y:S04]  /*09c0*/  LDC.64 R14, c[0x0][0x380] ;  /* 0x0000e000ff0e7b82 */ /* 0x000e280000000a00 */
[----:B------:R-:W3:Y:S01]  /*09d0*/  @P2 LDG.E R16, desc[UR16][R16.64] ;  /* 0x0000001010102981 */ /* 0x000ee2000c1e1900 */
[----:B0-----:R-:W-:-:S06]  /*09e0*/  @P2 IMAD.WIDE R14, R25, 0x4, R14 ;  /* 0x00000004190e2825 */ /* 0x001fcc00078e020e */
[----:B------:R-:W3:Y:S01]  /*09f0*/  @P2 LDG.E R14, desc[UR16][R14.64] ;  /* 0x000000100e0e2981 */ /* 0x000ee2000c1e1900 */
[----:B------:R-:W-:-:S04]  /*0a00*/  UIADD3 UR6, UPT, UPT, UR6, 0x8, URZ ;  /* 0x0000000806067890 */ /* 0x000fc8000fffe0ff */
[----:B------:R-:W-:Y:S01]  /*0a10*/  UISETP.NE.AND UP0, UPT, UR6, URZ, UPT ;  /* 0x000000ff0600728c */ /* 0x000fe2000bf05270 */
[----:B------:R-:W-:Y:S01]  /*0a20*/  IADD3 R4, PT, PT, R4, 0x8, RZ ;  /* 0x0000000804047810 */ /* 0x000fe20007ffe0ff */
[----:B------:R-:W-:Y:S01]  /*0a30*/  VIADD R2, R2, 0x8 ;  /* 0x0000000802027836 */ /* 0x000fe20000000000 */
[----:B------:R-:W-:Y:S01]  /*0a40*/  IADD3 R11, PT, PT, R11, UR4, RZ ;  /* 0x000000040b0b7c10 */ /* 0x000fe2000fffe0ff */
[----:B------:R-:W-:Y:S01]  /*0a50*/  VIADD R9, R9, UR4 ;  /* 0x0000000409097c36 */ /* 0x000fe20008000000 */
[----:B------:R-:W-:Y:S01]  /*0a60*/  IADD3 R10, PT, PT, R10, UR4, RZ ;  /* 0x000000040a0a7c10 */ /* 0x000fe2000fffe0ff */
[----:B------:R-:W-:Y:S01]  /*0a70*/  VIADD R6, R6, UR4 ;  /* 0x0000000406067c36 */ /* 0x000fe20008000000 */
[----:B------:R-:W-:Y:S01]  /*0a80*/  IADD3 R8, PT, PT, R8, UR4, RZ ;  /* 0x0000000408087c10 */ /* 0x000fe2000fffe0ff */
[----:B------:R-:W-:Y:S01]  /*0a90*/  VIADD R0, R0, UR4 ;  /* 0x0000000400007c36 */ /* 0x000fe20008000000 */
[----:B------:R-:W-:Y:S01]  /*0aa0*/  IADD3 R7, PT, PT, R7, UR4, RZ ;  /* 0x0000000407077c10 */ /* 0x000fe2000fffe0ff */
[C---:B------:R-:W-:Y:S01]  /*0ab0*/  IMAD R19, R24.reuse, 0x8, R19 ;  /* 0x0000000818137824 */ /* 0x040fe200078e0213 */
[----:B------:R-:W-:Y:S01]  /*0ac0*/  IADD3 R5, PT, PT, R5, UR4, RZ ;  /* 0x0000000405057c10 */ /* 0x000fe2000fffe0ff */
[C---:B------:R-:W-:Y:S01]  /*0ad0*/  IMAD R23, R24.reuse, 0x8, R23 ;  /* 0x0000000818177824 */ /* 0x040fe200078e0217 */
[----:B------:R-:W-:-:S02]  /*0ae0*/  LEA R12, R24, R12, 0x3 ;  /* 0x0000000c180c7211 */ /* 0x000fc400078e18ff */
[C---:B------:R-:W-:Y:S02]  /*0af0*/  LEA R13, R24.reuse, R13, 0x3 ;  /* 0x0000000d180d7211 */ /* 0x040fe400078e18ff */
[C---:B------:R-:W-:Y:S02]  /*0b00*/  LEA R18, R24.reuse, R18, 0x3 ;  /* 0x0000001218127211 */ /* 0x040fe400078e18ff */
[C---:B------:R-:W-:Y:S02]  /*0b10*/  LEA R20, R24.reuse, R20, 0x3 ;  /* 0x0000001418147211 */ /* 0x040fe400078e18ff */
[C---:B------:R-:W-:Y:S02]  /*0b20*/  LEA R21, R24.reuse, R21, 0x3 ;  /* 0x0000001518157211 */ /* 0x040fe400078e18ff */
[----:B------:R-:W-:Y:S01]  /*0b30*/  LEA R25, R24, R25, 0x3 ;  /* 0x0000001918197211 */ /* 0x000fe200078e18ff */
[----:B--2---:R-:W-:-:S04]  /*0b40*/  @P1 FFMA R3, R26, R22, R3 ;  /* 0x000000161a031223 */ /* 0x004fc80000000003 */
[----:B---3--:R-:W-:Y:S01]  /*0b50*/  @P2 FFMA R3, R14, R16, R3 ;  /* 0x000000100e032223 */ /* 0x008fe20000000003 */
[----:B------:R-:W-:Y:S06]  /*0b60*/  BRA.U UP0, `(.L_x_2) ;  /* 0xfffffff900347547 */ /* 0x000fec000b83ffff */
[----:B------:R-:W-:-:S07]  /*0b70*/  IADD3 R21, PT, PT, R4, -0x3, RZ ;  /* 0xfffffffd04157810 */ /* 0x000fce0007ffe0ff */
.L_x_1:
[----:B------:R-:W0:Y:S01]  /*0b80*/  LDC R0, c[0x0][0x394] ;  /* 0x0000e500ff007b82 */ /* 0x000e220000000800 */
[----:B------:R-:W1:Y:S01]  /*0b90*/  S2R R19, SR_TID.X ;  /* 0x0000000000137919 */ /* 0x000e620000002100 */
[----:B------:R-:W2:Y:S06]  /*0ba0*/  S2R R2, SR_TID.Y ;  /* 0x0000000000027919 */ /* 0x000eac0000002200 */
[----:B------:R-:W3:Y:S01]  /*0bb0*/  LDC R18, c[0x0][0x394] ;  /* 0x0000e500ff127b82 */ /* 0x000ee20000000800 */
[C---:B0-----:R-:W-:Y:S01]  /*0bc0*/  IMAD.SHL.U32 R4, R0.reuse, 0x2, RZ ;  /* 0x0000000200047824 */ /* 0x041fe200078e00ff */
[----:B------:R-:W-:-:S04]  /*0bd0*/  LOP3.LUT R5, R0, 0x1, RZ, 0xc0, !PT ;  /* 0x0000000100057812 */ /* 0x000fc800078ec0ff */
[----:B------:R-:W-:Y:S02]  /*0be0*/  LOP3.LUT R4, R4, 0x6, RZ, 0xc0, !PT ;  /* 0x0000000604047812 */ /* 0x000fe400078ec0ff */
[----:B------:R-:W-:Y:S02]  /*0bf0*/  ISETP.NE.U32.AND P5, PT, R5, 0x1, PT ;  /* 0x000000010500780c */ /* 0x000fe40003fa5070 */
[----:B------:R-:W-:Y:S02]  /*0c00*/  ISETP.GE.U32.AND P1, PT, R4, 0x3, PT ;  /* 0x000000030400780c */ /* 0x000fe40003f26070 */
[----:B-1----:R-:W-:Y:S02]  /*0c10*/  IADD3 R19, PT, PT, R19, UR5, RZ ;  /* 0x0000000513137c10 */ /* 0x002fe4000fffe0ff */
[----:B---3--:R-:W-:-:S09]  /*0c20*/  LEA R18, R18, 0x1, 0x1 ;  /* 0x0000000112127811 */ /* 0x008fd200078e08ff */
[----:B--2---:R-:W-:Y:S05]  /*0c30*/  @!P1 BRA `(.L_x_3) ;  /* 0x0000000000e89947 */ /* 0x004fea0003800000 */
[----:B------:R-:W-:Y:S01]  /*0c40*/  IADD3 R23, PT, PT, R21, R2, RZ ;  /* 0x0000000215177210 */ /* 0x000fe20007ffe0ff */
[----:B------:R-:W0:Y:S03]  /*0c50*/  LDC.64 R8, c[0x0][0x380] ;  /* 0x0000e000ff087b82 */ /* 0x000e260000000a00 */
[C---:B------:R-:W-:Y:S01]  /*0c60*/  ISETP.GE.AND P1, PT, R23.reuse, R24, PT ;  /* 0x000000181700720c */ /* 0x040fe20003f26270 */
[----:B------:R-:W-:-:S03]  /*0c70*/  VIADD R27, R23, 0x1 ;  /* 0x00000001171b7836 */ /* 0x000fc60000000000 */
[----:B------:R-:W-:Y:S01]  /*0c80*/  ISETP.GT.AND P1, PT, R23, -0x1, !P1 ;  /* 0xffffffff1700780c */ /* 0x000fe20004f24270 */
[----:B------:R-:W1:Y:S01]  /*0c90*/  LDC.64 R14, c[0x0][0x388] ;  /* 0x0000e200ff0e7b82 */ /* 0x000e620000000a00 */
[C---:B------:R-:W-:Y:S02]  /*0ca0*/  ISETP.GE.AND P2, PT, R27.reuse, R24, PT ;  /* 0x000000181b00720c */ /* 0x040fe40003f46270 */
[----:B------:R-:W-:Y:S02]  /*0cb0*/  PLOP3.LUT P1, PT, P0, P1, PT, 0x80, 0x8 ;  /* 0x000000000008781c */ /* 0x000fe40000723070 */
[----:B------:R-:W-:-:S03]  /*0cc0*/  ISETP.GT.AND P2, PT, R27, -0x1, !P2 ;  /* 0xffffffff1b00780c */ /* 0x000fc60005744270 */
[----:B------:R-:W2:Y:S01]  /*0cd0*/  LDC.64 R16, c[0x0][0x380] ;  /* 0x0000e000ff107b82 */ /* 0x000ea20000000a00 */
[----:B------:R-:W-:Y:S02]  /*0ce0*/  PLOP3.LUT P2, PT, P0, P2, PT, 0x80, 0x8 ;  /* 0x000000000008781c */ /* 0x000fe40000745070 */
[----:B------:R-:W-:-:S05]  /*0cf0*/  IADD3 R25, PT, PT, R23, 0x2, RZ ;  /* 0x0000000217197810 */ /* 0x000fca0007ffe0ff */
[----:B------:R-:W-:Y:S01]  /*0d00*/  @P1 IMAD R5, R23, R24, R19 ;  /* 0x0000001817051224 */ /* 0x000fe200078e0213 */
[----:B------:R-:W-:Y:S01]  /*0d10*/  @P1 IADD3 R11, PT, PT, R21, R0, RZ ;  /* 0x00000000150b1210 */ /* 0x000fe20007ffe0ff */
[----:B------:R-:W-:Y:S01]  /*0d20*/  VIADD R23, R23, 0x3 ;  /* 0x0000000317177836 */ /* 0x000fe20000000000 */
[-C--:B------:R-:W-:Y:S01]  /*0d30*/  ISETP.GE.AND P4, PT, R25, R24.reuse, PT ;  /* 0x000000181900720c */ /* 0x080fe20003f86270 */
[----:B------:R-:W3:Y:S01]  /*0d40*/  LDC.64 R12, c[0x0][0x388] ;  /* 0x0000e200ff0c7b82 */ /* 0x000ee20000000a00 */
[----:B0-----:R-:W-:Y:S02]  /*0d50*/  @P1 IMAD.WIDE R8, R5, 0x4, R8 ;  /* 0x0000000405081825 */ /* 0x001fe400078e0208 */
[----:B------:R-:W-:Y:S02]  /*0d60*/  ISETP.GT.AND P4, PT, R25, -0x1, !P4 ;  /* 0xffffffff1900780c */ /* 0x000fe40006784270 */
[----:B------:R-:W-:Y:S01]  /*0d70*/  @P1 IMAD R11, R18, R11, UR15 ;  /* 0x0000000f120b1e24 */ /* 0x000fe2000f8e020b */
[-C--:B------:R-:W-:Y:S01]  /*0d80*/  ISETP.GE.AND P3, PT, R23, R24.reuse, PT ;  /* 0x000000181700720c */ /* 0x080fe20003f66270 */
[----:B------:R-:W-:Y:S01]  /*0d90*/  @P2 IMAD R27, R27, R24, R19 ;  /* 0x000000181b1b2224 */ /* 0x000fe200078e0213 */
[----:B------:R-:W0:Y:S01]  /*0da0*/  LDC.64 R4, c[0x0][0x380] ;  /* 0x0000e000ff047b82 */ /* 0x000e220000000a00 */
[----:B------:R-:W-:Y:S01]  /*0db0*/  PLOP3.LUT P4, PT, P0, P4, PT, 0x80, 0x8 ;  /* 0x000000000008781c */ /* 0x000fe20000789070 */
[----:B------:R4:W5:Y:S01]  /*0dc0*/  @P1 LDG.E R20, desc[UR16][R8.64] ;  /* 0x0000001008141981 */ /* 0x000962000c1e1900 */
[----:B------:R-:W-:Y:S01]  /*0dd0*/  ISETP.GT.AND P3, PT, R23, -0x1, !P3 ;  /* 0xffffffff1700780c */ /* 0x000fe20005f64270 */
[----:B-1----:R-:W-:-:S03]  /*0de0*/  @P1 IMAD.WIDE R14, R11, 0x4, R14 ;  /* 0x000000040b0e1825 */ /* 0x002fc600078e020e */
[----:B------:R-:W-:Y:S01]  /*0df0*/  PLOP3.LUT P3, PT, P0, P3, PT, 0x80, 0x8 ;  /* 0x000000000008781c */ /* 0x000fe20000767070 */
[----:B------:R-:W1:Y:S01]  /*0e00*/  LDC.64 R6, c[0x0][0x388] ;  /* 0x0000e200ff067b82 */ /* 0x000e620000000a00 */
[----:B--2---:R-:W-:Y:S01]  /*0e10*/  @P2 IMAD.WIDE R16, R27, 0x4, R16 ;  /* 0x000000041b102825 */ /* 0x004fe200078e0210 */
[CC--:B------:R-:W-:Y:S01]  /*0e20*/  @P2 IADD3 R27, PT, PT, R21.reuse, R0.reuse, RZ ;  /* 0x00000000151b2210 */ /* 0x0c0fe20007ffe0ff */
[----:B------:R-:W5:Y:S05]  /*0e30*/  @P1 LDG.E R14, desc[UR16][R14.64] ;  /* 0x000000100e0e1981 */ /* 0x000f6a000c1e1900 */
[----:B----4-:R-:W2:Y:S01]  /*0e40*/  LDC.64 R8, c[0x0][0x380] ;  /* 0x0000e000ff087b82 */ /* 0x010ea20000000a00 */
[----:B------:R-:W-:Y:S01]  /*0e50*/  @P2 IMAD R22, R18, R27, R18 ;  /* 0x0000001b12162224 */ /* 0x000fe200078e0212 */
[----:B------:R-:W-:Y:S01]  /*0e60*/  @P4 IADD3.X R26, PT, PT, R21, R0, RZ, PT, PT ;  /* 0x00000000151a4210 */ /* 0x000fe20003fee4ff */
[----:B------:R-:W-:Y:S01]  /*0e70*/  @P4 IMAD R29, R25, R24, R19 ;  /* 0x00000018191d4224 */ /* 0x000fe200078e0213 */
[----:B------:R-:W4:Y:S04]  /*0e80*/  @P2 LDG.E R16, desc[UR16][R16.64] ;  /* 0x0000001010102981 */ /* 0x000f28000c1e1900 */
[----:B------:R-:W2:Y:S01]  /*0e90*/  LDC.64 R10, c[0x0][0x388] ;  /* 0x0000e200ff0a7b82 */ /* 0x000ea20000000a00 */
[----:B------:R-:W-:Y:S01]  /*0ea0*/  @P2 IADD3 R27, PT, PT, R22, UR15, RZ ;  /* 0x0000000f161b2c10 */ /* 0x000fe2000fffe0ff */
[----:B------:R-:W-:Y:S01]  /*0eb0*/  @P4 IMAD R26, R18, R26, UR15 ;  /* 0x0000000f121a4e24 */ /* 0x000fe2000f8e021a */
[----:B------:R-:W-:-:S03]  /*0ec0*/  @P3 IADD3 R25, PT, PT, R21, 0x3, R0 ;  /* 0x0000000315193810 */ /* 0x000fc60007ffe000 */
[----:B---3--:R-:W-:-:S04]  /*0ed0*/  @P2 IMAD.WIDE R12, R27, 0x4, R12 ;  /* 0x000000041b0c2825 */ /* 0x008fc800078e020c */
[----:B0-----:R-:W-:Y:S02]  /*0ee0*/  @P4 IMAD.WIDE R4, R29, 0x4, R4 ;  /* 0x000000041d044825 */ /* 0x001fe400078e0204 */
[----:B------:R-:W4:Y:S02]  /*0ef0*/  @P2 LDG.E R12, desc[UR16][R12.64] ;  /* 0x000000100c0c2981 */ /* 0x000f24000c1e1900 */
[----:B-1----:R-:W-:Y:S02]  /*0f00*/  @P4 IMAD.WIDE R6, R26, 0x4, R6 ;  /* 0x000000041a064825 */ /* 0x002fe400078e0206 */
[----:B------:R-:W3:Y:S02]  /*0f10*/  @P4 LDG.E R4, desc[UR16][R4.64] ;  /* 0x0000001004044981 */ /* 0x000ee4000c1e1900 */
[----:B------:R-:W-:Y:S02]  /*0f20*/  @P3 IMAD R23, R23, R24, R19 ;  /* 0x0000001817173224 */ /* 0x000fe400078e0213 */
[----:B------:R-:W-:Y:S01]  /*0f30*/  @P3 IMAD R25, R18, R25, UR15 ;  /* 0x0000000f12193e24 */ /* 0x000fe2000f8e0219 */
[----:B------:R-:W3:Y:S01]  /*0f40*/  @P4 LDG.E R6, desc[UR16][R6.64] ;  /* 0x0000001006064981 */ /* 0x000ee2000c1e1900 */
[----:B--2---:R-:W-:-:S04]  /*0f50*/  @P3 IMAD.WIDE R8, R23, 0x4, R8 ;  /* 0x0000000417083825 */ /* 0x004fc800078e0208 */
[----:B------:R-:W-:Y:S02]  /*0f60*/  @P3 IMAD.WIDE R10, R25, 0x4, R10 ;  /* 0x00000004190a3825 */ /* 0x000fe400078e020a */
[----:B------:R-:W2:Y:S04]  /*0f70*/  @P3 LDG.E R8, desc[UR16][R8.64] ;  /* 0x0000001008083981 */ /* 0x000ea8000c1e1900 */
[----:B------:R-:W2:Y:S01]  /*0f80*/  @P3 LDG.E R10, desc[UR16][R10.64] ;  /* 0x000000100a0a3981 */ /* 0x000ea2000c1e1900 */
[----:B------:R-:W-:Y:S02]  /*0f90*/  VIADD R21, R21, 0x4 ;  /* 0x0000000415157836 */ /* 0x000fe40000000000 */
[----:B-----5:R-:W-:-:S04]  /*0fa0*/  @P1 FFMA R3, R20, R14, R3 ;  /* 0x0000000e14031223 */ /* 0x020fc80000000003 */
[----:B----4-:R-:W-:-:S04]  /*0fb0*/  @P2 FFMA R3, R16, R12, R3 ;  /* 0x0000000c10032223 */ /* 0x010fc80000000003 */
[----:B---3--:R-:W-:-:S04]  /*0fc0*/  @P4 FFMA R3, R4, R6, R3 ;  /* 0x0000000604034223 */ /* 0x008fc80000000003 */
[----:B--2---:R-:W-:-:S07]  /*0fd0*/  @P3 FFMA R3, R8, R10, R3 ;  /* 0x0000000a08033223 */ /* 0x004fce0000000003 */
.L_x_3:
[----:B------:R-:W-:Y:S05]  /*0fe0*/  @P5 BRA `(.L_x_4) ;  /* 0x0000000000785947 */ /* 0x000fea0003800000 */
[----:B------:R-:W-:Y:S01]  /*0ff0*/  IADD3 R13, PT, PT, R21, R2, RZ ;  /* 0x00000002150d7210 */ /* 0x000fe20007ffe0ff */
[----:B------:R-:W0:Y:S03]  /*1000*/  LDC.64 R10, c[0x0][0x380] ;  /* 0x0000e000ff0a7b82 */ /* 0x000e260000000a00 */
[C---:B------:R-:W-:Y:S02]  /*1010*/  IADD3 R15, PT, PT, R13.reuse, 0x1, RZ ;  /* 0x000000010d0f7810 */ /* 0x040fe40007ffe0ff */
[-C--:B------:R-:W-:Y:S02]  /*1020*/  ISETP.GE.AND P1, PT, R13, R24.reuse, PT ;  /* 0x000000180d00720c */ /* 0x080fe40003f26270 */
[----:B------:R-:W-:Y:S01]  /*1030*/  ISETP.GE.AND P2, PT, R15, R24, PT ;  /* 0x000000180f00720c */ /* 0x000fe20003f46270 */
[----:B------:R-:W1:Y:S01]  /*1040*/  LDC.64 R8, c[0x0][0x388] ;  /* 0x0000e200ff087b82 */ /* 0x000e620000000a00 */
[----:B------:R-:W-:-:S02]  /*1050*/  ISETP.GT.AND P1, PT, R13, -0x1, !P1 ;  /* 0xffffffff0d00780c */ /* 0x000fc40004f24270 */
[----:B------:R-:W-:Y:S02]  /*1060*/  ISETP.GT.AND P2, PT, R15, -0x1, !P2 ;  /* 0xffffffff0f00780c */ /* 0x000fe40005744270 */
[----:B------:R-:W-:Y:S02]  /*1070*/  PLOP3.LUT P1, PT, P0, P1, PT, 0x80, 0x8 ;  /* 0x000000000008781c */ /* 0x000fe40000723070 */
[----:B------:R-:W-:Y:S01]  /*1080*/  PLOP3.LUT P2, PT, P0, P2, PT, 0x80, 0x8 ;  /* 0x000000000008781c */ /* 0x000fe20000745070 */
[----:B------:R-:W2:Y:S08]  /*1090*/  LDC.64 R6, c[0x0][0x380] ;  /* 0x0000e000ff067b82 */ /* 0x000eb00000000a00 */
[----:B------:R-:W3:Y:S02]  /*10a0*/  LDC.64 R4, c[0x0][0x388] ;  /* 0x0000e200ff047b82 */ /* 0x000ee40000000a00 */
[----:B------:R-:W-:Y:S01]  /*10b0*/  @P1 IADD3 R17, PT, PT, R21, R0, RZ ;  /* 0x0000000015111210 */ /* 0x000fe20007ffe0ff */
[----:B------:R-:W-:-:S02]  /*10c0*/  @P1 IMAD R13, R13, R24, R19 ;  /* 0x000000180d0d1224 */ /* 0x000fc400078e0213 */
[----:B------:R-:W-:Y:S02]  /*10d0*/  @P2 IMAD.IADD R23, R21, 0x1, R0 ;  /* 0x0000000115172824 */ /* 0x000fe400078e0200 */
[C---:B------:R-:W-:Y:S02]  /*10e0*/  @P1 IMAD R17, R18.reuse, R17, UR15 ;  /* 0x0000000f12111e24 */ /* 0x040fe4000f8e0211 */
[----:B------:R-:W-:Y:S02]  /*10f0*/  @P2 IMAD R23, R18, R23, R18 ;  /* 0x0000001712172224 */ /* 0x000fe400078e0212 */
[----:B0-----:R-:W-:-:S03]  /*1100*/  @P1 IMAD.WIDE R10, R13, 0x4, R10 ;  /* 0x000000040d0a1825 */ /* 0x001fc600078e020a */
[----:B------:R-:W-:Y:S01]  /*1110*/  @P2 IADD3 R23, PT, PT, R23, UR15, RZ ;  /* 0x0000000f17172c10 */ /* 0x000fe2000fffe0ff */
[----:B------:R-:W-:Y:S02]  /*1120*/  @P2 IMAD R13, R15, R24, R19 ;  /* 0x000000180f0d2224 */ /* 0x000fe400078e0213 */
[----:B-1----:R-:W-:Y:S01]  /*1130*/  @P1 IMAD.WIDE R8, R17, 0x4, R8 ;  /* 0x0000000411081825 */ /* 0x002fe200078e0208 */
[----:B------:R-:W4:Y:S03]  /*1140*/  @P1 LDG.E R10, desc[UR16][R10.64] ;  /* 0x000000100a0a1981 */ /* 0x000f26000c1e1900 */
[----:B--2---:R-:W-:Y:S02]  /*1150*/  @P2 IMAD.WIDE R6, R13, 0x4, R6 ;  /* 0x000000040d062825 */ /* 0x004fe400078e0206 */
[----:B------:R-:W4:Y:S02]  /*1160*/  @P1 LDG.E R8, desc[UR16][R8.64] ;  /* 0x0000001008081981 */ /* 0x000f24000c1e1900 */
[----:B---3--:R-:W-:-:S02]  /*1170*/  @P2 IMAD.WIDE R4, R23, 0x4, R4 ;  /* 0x0000000417042825 */ /* 0x008fc400078e0204 */
[----:B------:R-:W2:Y:S04]  /*1180*/  @P2 LDG.E R6, desc[UR16][R6.64] ;  /* 0x0000001006062981 */ /* 0x000ea8000c1e1900 */
[----:B------:R-:W2:Y:S01]  /*1190*/  @P2 LDG.E R4, desc[UR16][R4.64] ;  /* 0x0000001004042981 */ /* 0x000ea2000c1e1900 */
[----:B------:R-:W-:Y:S02]  /*11a0*/  VIADD R21, R21, 0x2 ;  /* 0x0000000215157836 */ /* 0x000fe40000000000 */
[----:B----4-:R-:W-:-:S04]  /*11b0*/  @P1 FFMA R3, R8, R10, R3 ;  /* 0x0000000a08031223 */ /* 0x010fc80000000003 */
[----:B--2---:R-:W-:-:S07]  /*11c0*/  @P2 FFMA R3, R4, R6, R3 ;  /* 0x0000000604032223 */ /* 0x004fce0000000003 */
.L_x_4:
[----:B------:R-:W-:Y:S01]  /*11d0*/  IADD3 R9, PT, PT, R2, R21, RZ ;  /* 0x0000001502097210 */ /* 0x000fe20007ffe0ff */
[----:B------:R-:W-:Y:S03]  /*11e0*/  BSSY.RECONVERGENT B0, `(.L_x_5) ;  /* 0x000000f000007945 */ /* 0x000fe60003800200 */
[----:B------:R-:W-:-:S04]  /*11f0*/  ISETP.GE.AND P1, PT, R9, R24, PT ;  /* 0x000000180900720c */ /* 0x000fc80003f26270 */
[----:B------:R-:W-:-:S04]  /*1200*/  ISETP.GT.AND P1, PT, R9, -0x1, !P1 ;  /* 0xffffffff0900780c */ /* 0x000fc80004f24270 */
[----:B------:R-:W-:-:S13]  /*1210*/  PLOP3.LUT P1, PT, P0, P1, PT, 0x80, 0x8 ;  /* 0x000000000008781c */ /* 0x000fda0000723070 */
[----:B------:R-:W-:Y:S05]  /*1220*/  @!P1 BRA `(.L_x_6) ;  /* 0x0000000000289947 */ /* 0x000fea0003800000 */
[----:B------:R-:W0:Y:S01]  /*1230*/  LDC.64 R4, c[0x0][0x380] ;  /* 0x0000e000ff047b82 */ /* 0x000e220000000a00 */
[----:B------:R-:W-:Y:S01]  /*1240*/  IADD3 R21, PT, PT, R21, R0, RZ ;  /* 0x0000000015157210 */ /* 0x000fe20007ffe0ff */
[----:B------:R-:W-:-:S04]  /*1250*/  IMAD R19, R9, R24, R19 ;  /* 0x0000001809137224 */ /* 0x000fc800078e0213 */
[----:B------:R-:W-:Y:S02]  /*1260*/  IMAD R21, R18, R21, UR15 ;  /* 0x0000000f12157e24 */ /* 0x000fe4000f8e0215 */
[----:B------:R-:W1:Y:S01]  /*1270*/  LDC.64 R6, c[0x0][0x388] ;  /* 0x0000e200ff067b82 */ /* 0x000e620000000a00 */
[----:B0-----:R-:W-:-:S06]  /*1280*/  IMAD.WIDE R4, R19, 0x4, R4 ;  /* 0x0000000413047825 */ /* 0x001fcc00078e0204 */
[----:B------:R-:W2:Y:S01]  /*1290*/  LDG.E R4, desc[UR16][R4.64] ;  /* 0x0000001004047981 */ /* 0x000ea2000c1e1900 */
[----:B-1----:R-:W-:-:S06]  /*12a0*/  IMAD.WIDE R6, R21, 0x4, R6 ;  /* 0x0000000415067825 */ /* 0x002fcc00078e0206 */
[----:B------:R-:W2:Y:S02]  /*12b0*/  LDG.E R6, desc[UR16][R6.64] ;  /* 0x0000001006067981 */ /* 0x000ea4000c1e1900 */
[----:B--2---:R-:W-:-:S07]  /*12c0*/  FFMA R3, R4, R6, R3 ;  /* 0x0000000604037223 */ /* 0x004fce0000000003 */
.L_x_6:
[----:B------:R-:W-:Y:S05]  /*12d0*/  BSYNC.RECONVERGENT B0 ;  /* 0x0000000000007941 */ /* 0x000fea0003800200 */
.L_x_5:
[----:B------:R-:W-:Y:S01]  /*12e0*/  ISETP.NE.AND P0, PT, R0, UR5, PT ;  /* 0x0000000500007c0c */ /* 0x000fe2000bf05270 */
[----:B------:R-:W-:-:S12]  /*12f0*/  UIADD3 UR5, UPT, UPT, UR5, 0x1, URZ ;  /* 0x0000000105057890 */ /* 0x000fd8000fffe0ff */
[----:B------:R-:W-:Y:S05]  /*1300*/  @P0 BRA `(.L_x_7) ;  /* 0xffffffec00600947 */ /* 0x000fea000383ffff */
.L_x_0:
[----:B------:R-:W0:Y:S01]  /*1310*/  S2R R7, SR_TID.X ;  /* 0x0000000000077919 */ /* 0x000e220000002100 */
[----:B------:R-:W1:Y:S01]  /*1320*/  LDC.64 R4, c[0x0][0x398] ;  /* 0x0000e600ff047b82 */ /* 0x000e620000000a00 */
[----:B------:R-:W0:Y:S01]  /*1330*/  LDCU UR6, c[0x0][0x390] ;  /* 0x00007200ff0677ac */ /* 0x000e220008000800 */
[----:B------:R-:W0:Y:S02]  /*1340*/  S2R R0, SR_TID.Y ;  /* 0x0000000000007919 */ /* 0x000e240000002200 */
[----:B0-----:R-:W-:-:S04]  /*1350*/  IMAD R7, R0, UR6, R7 ;  /* 0x0000000600077c24 */ /* 0x001fc8000f8e0207 */
[----:B-1----:R-:W-:-:S05]  /*1360*/  IMAD.WIDE R4, R7, 0x4, R4 ;  /* 0x0000000407047825 */ /* 0x002fca00078e0204 */
[----:B------:R-:W-:Y:S01]  /*1370*/  STG.E desc[UR16][R4.64], R3 ;  /* 0x0000000304007986 */ /* 0x000fe2000c101910 */
[----:B------:R-:W-:Y:S05]  /*1380*/  EXIT ;  /* 0x000000000000794d */ /* 0x000fea0003800000 */
.L_x_8:
[----:B------:R-:W-:-:S00]  /*1390*/  BRA `(.L_x_8) ;  /* 0xfffffffc00fc7947 */ /* 0x000fc0000383ffff */
[----:B------:R-:W-:-:S00]  /*13a0*/  NOP ;  /* 0x0000000000007918 */ /* 0x000fc00000000000 */
        /* <DEDUP_REMOVED lines=13> */
.L_x_9:


//--------------------- .nv.shared.reserved.0     --------------------------
	.section	.nv.shared.reserved.0,"aw",@nobits
	.weak		__nv_reservedSMEM_offset_0_alias
	.size		__nv_reservedSMEM_offset_0_alias, 0, 64
	.other		__nv_reservedSMEM_offset_0_alias,@"STO_CUDA_RESERVED_SHARED STV_DEFAULT"
__nv_reservedSMEM_offset_0_alias:
	.zero		0
	.zero		64


//--------------------- .nv.constant0._Z6conv2DPfS_iiS_ --------------------------
	.section	.nv.constant0._Z6conv2DPfS_iiS_,"a",@progbits
	.sectionflags	@""
	.align	4
.nv.constant0._Z6conv2DPfS_iiS_:
	.zero		928


//--------------------- SYMBOLS --------------------------

	.type		.nv.reservedSmem.offset0,@object
	.size		.nv.reservedSmem.offset0,0x4
